	.headerflags	@"EF_CUDA_TEXMODE_UNIFIED EF_CUDA_64BIT_ADDRESS EF_CUDA_ACCELERATORS EF_CUDA_SM90 EF_CUDA_VIRTUAL_SM(EF_CUDA_SM90)"
	.elftype	@"ET_EXEC"


//--------------------- .nv.info                  --------------------------
	.section	.nv.info,"",@"SHT_CUDA_INFO"
	.align	4


	//----- nvinfo : EIATTR_REGCOUNT
	.align		4
        /*0000*/ 	.byte	0x04, 0x2f
        /*0002*/ 	.short	(.L_1 - .L_0)
	.align		4
.L_0:
        /*0004*/ 	.word	index@(triton_poi_fused__unsafe_index_add_mul_sub_34)
        /*0008*/ 	.word	0x00000020


	//----- nvinfo : EIATTR_MIN_STACK_SIZE
	.align		4
.L_1:
        /*000c*/ 	.byte	0x04, 0x12
        /*000e*/ 	.short	(.L_3 - .L_2)
	.align		4
.L_2:
        /*0010*/ 	.word	index@(triton_poi_fused__unsafe_index_add_mul_sub_34)
        /*0014*/ 	.word	0x00000000


	//----- nvinfo : EIATTR_FRAME_SIZE
	.align		4
.L_3:
        /*0018*/ 	.byte	0x04, 0x11
        /*001a*/ 	.short	(.L_5 - .L_4)
	.align		4
.L_4:
        /*001c*/ 	.word	index@(triton_poi_fused__unsafe_index_add_mul_sub_34)
        /*0020*/ 	.word	0x00000000


	//----- nvinfo : EIATTR_MIN_STACK_SIZE
	.align		4
.L_5:
        /*0024*/ 	.byte	0x04, 0x12
        /*0026*/ 	.short	(.L_7 - .L_6)
	.align		4
.L_6:
        /*0028*/ 	.word	index@(triton_poi_fused__unsafe_index_add_mul_sub_34)
        /*002c*/ 	.word	0x00000000
.L_7:


//--------------------- .nv.info.triton_poi_fused__unsafe_index_add_mul_sub_34 --------------------------
	.section	.nv.info.triton_poi_fused__unsafe_index_add_mul_sub_34,"",@"SHT_CUDA_INFO"
	.sectionflags	@""
	.align	4


	//----- nvinfo : EIATTR_CUDA_API_VERSION
	.align		4
        /*0000*/ 	.byte	0x04, 0x37
        /*0002*/ 	.short	(.L_9 - .L_8)
.L_8:
        /*0004*/ 	.word	0x0000007c


	//----- nvinfo : EIATTR_KPARAM_INFO
	.align		4
.L_9:
        /*0008*/ 	.byte	0x04, 0x17
        /*000a*/ 	.short	(.L_11 - .L_10)
.L_10:
        /*000c*/ 	.word	0x00000000
        /*0010*/ 	.short	0x000a
        /*0012*/ 	.short	0x0050
        /*0014*/ 	.byte	0x00, 0xf0, 0x11, 0x00


	//----- nvinfo : EIATTR_KPARAM_INFO
	.align		4
.L_11:
        /*0018*/ 	.byte	0x04, 0x17
        /*001a*/ 	.short	(.L_13 - .L_12)
.L_12:
        /*001c*/ 	.word	0x00000000
        /*0020*/ 	.short	0x0009
        /*0022*/ 	.short	0x0048
        /*0024*/ 	.byte	0x00, 0xf4, 0x21, 0x00


	//----- nvinfo : EIATTR_KPARAM_INFO
	.align		4
.L_13:
        /*0028*/ 	.byte	0x04, 0x17
        /*002a*/ 	.short	(.L_15 - .L_14)
.L_14:
        /*002c*/ 	.word	0x00000000
        /*0030*/ 	.short	0x0008
        /*0032*/ 	.short	0x0040
        /*0034*/ 	.byte	0x00, 0xf4, 0x21, 0x00


	//----- nvinfo : EIATTR_KPARAM_INFO
	.align		4
.L_15:
        /*0038*/ 	.byte	0x04, 0x17
        /*003a*/ 	.short	(.L_17 - .L_16)
.L_16:
        /*003c*/ 	.word	0x00000000
        /*0040*/ 	.short	0x0007
        /*0042*/ 	.short	0x0038
        /*0044*/ 	.byte	0x00, 0xf4, 0x21, 0x00


	//----- nvinfo : EIATTR_KPARAM_INFO
	.align		4
.L_17:
        /*0048*/ 	.byte	0x04, 0x17
        /*004a*/ 	.short	(.L_19 - .L_18)
.L_18:
        /*004c*/ 	.word	0x00000000
        /*0050*/ 	.short	0x0006
        /*0052*/ 	.short	0x0030
        /*0054*/ 	.byte	0x00, 0xf4, 0x21, 0x00


	//----- nvinfo : EIATTR_KPARAM_INFO
	.align		4
.L_19:
        /*0058*/ 	.byte	0x04, 0x17
        /*005a*/ 	.short	(.L_21 - .L_20)
.L_20:
        /*005c*/ 	.word	0x00000000
        /*0060*/ 	.short	0x0005
        /*0062*/ 	.short	0x0028
        /*0064*/ 	.byte	0x00, 0xf4, 0x21, 0x00


	//----- nvinfo : EIATTR_KPARAM_INFO
	.align		4
.L_21:
        /*0068*/ 	.byte	0x04, 0x17
        /*006a*/ 	.short	(.L_23 - .L_22)
.L_22:
        /*006c*/ 	.word	0x00000000
        /*0070*/ 	.short	0x0004
        /*0072*/ 	.short	0x0020
        /*0074*/ 	.byte	0x00, 0xf4, 0x21, 0x00


	//----- nvinfo : EIATTR_KPARAM_INFO
	.align		4
.L_23:
        /*0078*/ 	.byte	0x04, 0x17
        /*007a*/ 	.short	(.L_25 - .L_24)
.L_24:
        /*007c*/ 	.word	0x00000000
        /*0080*/ 	.short	0x0003
        /*0082*/ 	.short	0x0018
        /*0084*/ 	.byte	0x00, 0xf4, 0x21, 0x00


	//----- nvinfo : EIATTR_KPARAM_INFO
	.align		4
.L_25:
        /*0088*/ 	.byte	0x04, 0x17
        /*008a*/ 	.short	(.L_27 - .L_26)
.L_26:
        /*008c*/ 	.word	0x00000000
        /*0090*/ 	.short	0x0002
        /*0092*/ 	.short	0x0010
        /*0094*/ 	.byte	0x00, 0xf4, 0x21, 0x00


	//----- nvinfo : EIATTR_KPARAM_INFO
	.align		4
.L_27:
        /*0098*/ 	.byte	0x04, 0x17
        /*009a*/ 	.short	(.L_29 - .L_28)
.L_28:
        /*009c*/ 	.word	0x00000000
        /*00a0*/ 	.short	0x0001
        /*00a2*/ 	.short	0x0008
        /*00a4*/ 	.byte	0x00, 0xf4, 0x21, 0x00


	//----- nvinfo : EIATTR_KPARAM_INFO
	.align		4
.L_29:
        /*00a8*/ 	.byte	0x04, 0x17
        /*00aa*/ 	.short	(.L_31 - .L_30)
.L_30:
        /*00ac*/ 	.word	0x00000000
        /*00b0*/ 	.short	0x0000
        /*00b2*/ 	.short	0x0000
        /*00b4*/ 	.byte	0x00, 0xf4, 0x21, 0x00


	//----- nvinfo : EIATTR_SPARSE_MMA_MASK
	.align		4
.L_31:
        /*00b8*/ 	.byte	0x03, 0x50
        /*00ba*/ 	.short	0x0000


	//----- nvinfo : EIATTR_MAXREG_COUNT
	.align		4
        /*00bc*/ 	.byte	0x03, 0x1b
        /*00be*/ 	.short	0x00ff


	//----- nvinfo : EIATTR_EXIT_INSTR_OFFSETS
	.align		4
        /*00c0*/ 	.byte	0x04, 0x1c
        /*00c2*/ 	.short	(.L_33 - .L_32)


	//   ....[0]....
.L_32:
        /*00c4*/ 	.word	0x00000b30


	//----- nvinfo : EIATTR_REQNTID
	.align		4
.L_33:
        /*00c8*/ 	.byte	0x04, 0x10
        /*00ca*/ 	.short	(.L_35 - .L_34)
.L_34:
        /*00cc*/ 	.word	0x00000080
        /*00d0*/ 	.word	0x00000001
        /*00d4*/ 	.word	0x00000001


	//----- nvinfo : EIATTR_CBANK_PARAM_SIZE
	.align		4
.L_35:
        /*00d8*/ 	.byte	0x03, 0x19
        /*00da*/ 	.short	0x0054


	//----- nvinfo : EIATTR_PARAM_CBANK
	.align		4
        /*00dc*/ 	.byte	0x04, 0x0a
        /*00de*/ 	.short	(.L_37 - .L_36)
	.align		4
.L_36:
        /*00e0*/ 	.word	index@(.nv.constant0.triton_poi_fused__unsafe_index_add_mul_sub_34)
        /*00e4*/ 	.short	0x0210
        /*00e6*/ 	.short	0x0054


	//----- nvinfo : EIATTR_SW_WAR
	.align		4
.L_37:
        /*00e8*/ 	.byte	0x04, 0x36
        /*00ea*/ 	.short	(.L_39 - .L_38)
.L_38:
        /*00ec*/ 	.word	0x00000008
.L_39:


//--------------------- .nv.callgraph             --------------------------
	.section	.nv.callgraph,"",@"SHT_CUDA_CALLGRAPH"
	.align	4
	.sectionentsize	8
	.align		4
        /*0000*/ 	.word	0x00000000
	.align		4
        /*0004*/ 	.word	0xffffffff
	.align		4
        /*0008*/ 	.word	0x00000000
	.align		4
        /*000c*/ 	.word	0xfffffffe
	.align		4
        /*0010*/ 	.word	0x00000000
	.align		4
        /*0014*/ 	.word	0xfffffffd
	.align		4
        /*0018*/ 	.word	0x00000000
	.align		4
        /*001c*/ 	.word	0xfffffffc


//--------------------- .text.triton_poi_fused__unsafe_index_add_mul_sub_34 --------------------------
	.section	.text.triton_poi_fused__unsafe_index_add_mul_sub_34,"ax",@progbits
	.align	128
        .global         triton_poi_fused__unsafe_index_add_mul_sub_34
        .type           triton_poi_fused__unsafe_index_add_mul_sub_34,@function
        .size           triton_poi_fused__unsafe_index_add_mul_sub_34,(.L_x_1 - triton_poi_fused__unsafe_index_add_mul_sub_34)
        .other          triton_poi_fused__unsafe_index_add_mul_sub_34,@"STO_CUDA_ENTRY STV_DEFAULT"
triton_poi_fused__unsafe_index_add_mul_sub_34:
.text.triton_poi_fused__unsafe_index_add_mul_sub_34:
[----:B------:R-:W-:Y:S01]  /*0000*/  LDC R1, c[0x0][0x28] ;  /* 0x00000a00ff017b82 */ /* 0x000fe20000000800 */
[----:B------:R-:W1:Y:S07]  /*0010*/  S2R R2, SR_TID.X ;  /* 0x0000000000027919 */ /* 0x000e6e0000002100 */
[----:B------:R-:W2:Y:S01]  /*0020*/  LDC.64 R18, c[0x0][0x220] ;  /* 0x00008800ff127b82 */ /* 0x000ea20000000a00 */
[----:B------:R-:W-:Y:S01]  /*0030*/  ULDC.64 UR4, c[0x0][0x208] ;  /* 0x0000820000047ab9 */ /* 0x000fe20000000a00 */
[----:B------:R-:W-:Y:S01]  /*0040*/  ULDC.64 UR6, c[0x0][0x230] ;  /* 0x00008c0000067ab9 */ /* 0x000fe20000000a00 */
[----:B------:R-:W3:Y:S01]  /*0050*/  S2R R0, SR_CTAID.X ;  /* 0x0000000000007919 */ /* 0x000ee20000002500 */
[----:B------:R-:W-:-:S04]  /*0060*/  ULDC.64 UR8, c[0x0][0x258] ;  /* 0x0000960000087ab9 */ /* 0x000fc80000000a00 */
[----:B------:R-:W4:Y:S08]  /*0070*/  LDC.64 R20, c[0x0][0x248] ;  /* 0x00009200ff147b82 */ /* 0x000f300000000a00 */
[----:B------:R-:W5:Y:S08]  /*0080*/  LDC.64 R6, c[0x0][0x228] ;  /* 0x00008a00ff067b82 */ /* 0x000f700000000a00 */
[----:B------:R-:W4:Y:S01]  /*0090*/  LDC.64 R8, c[0x0][0x238] ;  /* 0x00008e00ff087b82 */ /* 0x000f220000000a00 */
[----:B-1----:R-:W-:-:S05]  /*00a0*/  IMAD.SHL.U32 R2, R2, 0x2, RZ ;  /* 0x0000000202027824 */ /* 0x002fca00078e00ff */
[----:B------:R-:W-:-:S05]  /*00b0*/  LOP3.LUT R3, R2, 0xfe, RZ, 0xc0, !PT ;  /* 0x000000fe02037812 */ /* 0x000fca00078ec0ff */
[----:B---3--:R-:W-:-:S05]  /*00c0*/  IMAD R2, R0, 0x100, R3 ;  /* 0x0000010000027824 */ /* 0x008fca00078e0203 */
[----:B------:R-:W-:-:S04]  /*00d0*/  SHF.R.S32.HI R3, RZ, 0x1f, R2 ;  /* 0x0000001fff037819 */ /* 0x000fc80000011402 */
[----:B------:R-:W-:-:S04]  /*00e0*/  LEA.HI R3, R3, R2, RZ, 0x6 ;  /* 0x0000000203037211 */ /* 0x000fc800078f30ff */
[----:B------:R-:W-:Y:S02]  /*00f0*/  SHF.R.S32.HI R4, RZ, 0x6, R3 ;  /* 0x00000006ff047819 */ /* 0x000fe40000011403 */
[----:B------:R-:W-:Y:S02]  /*0100*/  LOP3.LUT R17, R3, 0xffffffc0, RZ, 0xc0, !PT ;  /* 0xffffffc003117812 */ /* 0x000fe400078ec0ff */
[----:B------:R-:W-:-:S04]  /*0110*/  LEA.HI R5, R4, R4, RZ, 0x6 ;  /* 0x0000000404057211 */ /* 0x000fc800078f30ff */
[----:B------:R-:W-:-:S05]  /*0120*/  LOP3.LUT R5, R5, 0xffffffc0, RZ, 0xc0, !PT ;  /* 0xffffffc005057812 */ /* 0x000fca00078ec0ff */
[----:B------:R-:W-:-:S04]  /*0130*/  IMAD.IADD R4, R4, 0x1, -R5 ;  /* 0x0000000104047824 */ /* 0x000fc800078e0a05 */
[----:B--2---:R-:W-:-:S04]  /*0140*/  IMAD.WIDE R18, R4, 0x8, R18 ;  /* 0x0000000804127825 */ /* 0x004fc800078e0212 */
[----:B------:R-:W-:Y:S02]  /*0150*/  IMAD.IADD R17, R2, 0x1, -R17 ;  /* 0x0000000102117824 */ /* 0x000fe400078e0a11 */
[----:B------:R-:W2:Y:S01]  /*0160*/  LDG.E.EL.64 R18, desc[UR4][R18.64] ;  /* 0x0000000412127981 */ /* 0x000ea2000c2e1b00 */
[----:B----4-:R-:W-:-:S04]  /*0170*/  IMAD.WIDE R20, R4, 0x8, R20 ;  /* 0x0000000804147825 */ /* 0x010fc800078e0214 */
[C---:B-----5:R-:W-:Y:S02]  /*0180*/  IMAD.WIDE R12, R17.reuse, 0x8, R6 ;  /* 0x00000008110c7825 */ /* 0x060fe400078e0206 */
[----:B------:R1:W3:Y:S04]  /*0190*/  LDG.E.EL.64 R6, desc[UR4][R20.64] ;  /* 0x0000000414067981 */ /* 0x0002e8000c2e1b00 */
[----:B------:R-:W4:Y:S01]  /*01a0*/  LDG.E.EL.128 R12, desc[UR4][R12.64] ;  /* 0x000000040c0c7981 */ /* 0x000f22000c2e1d00 */
[----:B0-----:R-:W-:-:S06]  /*01b0*/  IMAD.WIDE R8, R17, 0x8, R8 ;  /* 0x0000000811087825 */ /* 0x001fcc00078e0208 */
[----:B------:R-:W5:Y:S01]  /*01c0*/  LDG.E.EL.128 R8, desc[UR4][R8.64] ;  /* 0x0000000408087981 */ /* 0x000f62000c2e1d00 */
[----:B------:R-:W-:-:S04]  /*01d0*/  SHF.R.S32.HI R3, RZ, 0x17, R0 ;  /* 0x00000017ff037819 */ /* 0x000fc80000011400 */
[----:B------:R-:W-:-:S04]  /*01e0*/  SGXT R3, R3, 0x1 ;  /* 0x000000010303781a */ /* 0x000fc80000000200 */
[----:B------:R-:W-:-:S04]  /*01f0*/  LEA.HI R3, R3, R2, RZ, 0xc ;  /* 0x0000000203037211 */ /* 0x000fc800078f60ff */
[----:B------:R-:W-:-:S05]  /*0200*/  SHF.R.S32.HI R3, RZ, 0xc, R3 ;  /* 0x0000000cff037819 */ /* 0x000fca0000011403 */
[----:B------:R-:W-:-:S05]  /*0210*/  IMAD.SHL.U32 R16, R3, 0x40, RZ ;  /* 0x0000004003107824 */ /* 0x000fca00078e00ff */
[----:B------:R-:W-:Y:S02]  /*0220*/  SHF.R.S32.HI R0, RZ, 0x1f, R16 ;  /* 0x0000001fff007819 */ /* 0x000fe40000011410 */
[----:B--2---:R-:W-:-:S04]  /*0230*/  SHF.R.U32.HI R5, RZ, 0x1c, R19 ;  /* 0x0000001cff057819 */ /* 0x004fc80000011613 */
[----:B------:R-:W-:-:S04]  /*0240*/  LOP3.LUT R5, R5, 0x8, RZ, 0xc0, !PT ;  /* 0x0000000805057812 */ /* 0x000fc800078ec0ff */
[----:B-1----:R-:W-:Y:S02]  /*0250*/  IADD3 R21, P0, R18, R5, RZ ;  /* 0x0000000512157210 */ /* 0x002fe40007f1e0ff */
[----:B---3--:R-:W-:Y:S02]  /*0260*/  SHF.R.U32.HI R5, RZ, 0x1c, R7 ;  /* 0x0000001cff057819 */ /* 0x008fe40000011607 */
[----:B----4-:R-:W-:Y:S01]  /*0270*/  SHF.R.U32.HI R3, RZ, 0x1c, R13 ;  /* 0x0000001cff037819 */ /* 0x010fe2000001160d */
[----:B------:R-:W-:Y:S01]  /*0280*/  IMAD.X R18, RZ, RZ, R19, P0 ;  /* 0x000000ffff127224 */ /* 0x000fe200000e0613 */
[----:B------:R-:W-:Y:S02]  /*0290*/  LOP3.LUT R5, R5, 0x8, RZ, 0xc0, !PT ;  /* 0x0000000805057812 */ /* 0x000fe400078ec0ff */
[----:B------:R-:W-:Y:S02]  /*02a0*/  LOP3.LUT R3, R3, 0x8, RZ, 0xc0, !PT ;  /* 0x0000000803037812 */ /* 0x000fe400078ec0ff */
[----:B------:R-:W-:-:S02]  /*02b0*/  IADD3 R5, P2, R6, R5, RZ ;  /* 0x0000000506057210 */ /* 0x000fc40007f5e0ff */
[C---:B------:R-:W-:Y:S02]  /*02c0*/  LEA R24, P1, R21.reuse, R16, 0x3 ;  /* 0x0000001015187211 */ /* 0x040fe400078218ff */
[----:B------:R-:W-:Y:S01]  /*02d0*/  SHF.R.U32.HI R19, RZ, 0x1c, R15 ;  /* 0x0000001cff137819 */ /* 0x000fe2000001160f */
[----:B------:R-:W-:Y:S01]  /*02e0*/  IMAD.X R6, RZ, RZ, R7, P2 ;  /* 0x000000ffff067224 */ /* 0x000fe200010e0607 */
[----:B------:R-:W-:Y:S02]  /*02f0*/  IADD3 R3, P0, R12, R3, RZ ;  /* 0x000000030c037210 */ /* 0x000fe40007f1e0ff */
[----:B------:R-:W-:Y:S02]  /*0300*/  LEA.HI.X R12, R21, R0, R18, 0x3, P1 ;  /* 0x00000000150c7211 */ /* 0x000fe400008f1c12 */
[----:B------:R-:W-:Y:S01]  /*0310*/  LOP3.LUT R19, R19, 0x8, RZ, 0xc0, !PT ;  /* 0x0000000813137812 */ /* 0x000fe200078ec0ff */
[----:B------:R-:W-:Y:S01]  /*0320*/  IMAD.X R7, RZ, RZ, R13, P0 ;  /* 0x000000ffff077224 */ /* 0x000fe200000e060d */
[----:B------:R-:W-:-:S02]  /*0330*/  LEA R16, P2, R5, R16, 0x3 ;  /* 0x0000001005107211 */ /* 0x000fc400078418ff */
[----:B------:R-:W-:Y:S02]  /*0340*/  IADD3 R26, P1, R24, R3, RZ ;  /* 0x00000003181a7210 */ /* 0x000fe40007f3e0ff */
[----:B------:R-:W-:Y:S02]  /*0350*/  IADD3 R19, P0, R14, R19, RZ ;  /* 0x000000130e137210 */ /* 0x000fe40007f1e0ff */
[----:B------:R-:W-:Y:S01]  /*0360*/  LEA.HI.X R13, R5, R0, R6, 0x3, P2 ;  /* 0x00000000050d7211 */ /* 0x000fe200010f1c06 */
[----:B------:R-:W-:Y:S01]  /*0370*/  IMAD.X R5, R12, 0x1, R7, P1 ;  /* 0x000000010c057824 */ /* 0x000fe200008e0607 */
[----:B------:R-:W-:Y:S01]  /*0380*/  IADD3 R3, P1, R16, R3, RZ ;  /* 0x0000000310037210 */ /* 0x000fe20007f3e0ff */
[----:B------:R-:W-:Y:S01]  /*0390*/  IMAD.X R18, RZ, RZ, R15, P0 ;  /* 0x000000ffff127224 */ /* 0x000fe200000e060f */
[----:B------:R-:W-:Y:S02]  /*03a0*/  IADD3 R14, P0, R24, R19, RZ ;  /* 0x00000013180e7210 */ /* 0x000fe40007f1e0ff */
[C---:B------:R-:W-:Y:S01]  /*03b0*/  SHF.L.U64.HI R0, R26.reuse, 0x2, R5 ;  /* 0x000000021a007819 */ /* 0x040fe20000010205 */
[----:B------:R-:W-:-:S02]  /*03c0*/  IMAD.SHL.U32 R26, R26, 0x4, RZ ;  /* 0x000000041a1a7824 */ /* 0x000fc400078e00ff */
[----:B------:R-:W-:Y:S02]  /*03d0*/  IMAD.X R6, R13, 0x1, R7, P1 ;  /* 0x000000010d067824 */ /* 0x000fe400008e0607 */
[C---:B------:R-:W-:Y:S02]  /*03e0*/  IMAD.SHL.U32 R25, R3.reuse, 0x4, RZ ;  /* 0x0000000403197824 */ /* 0x040fe400078e00ff */
[----:B------:R-:W-:Y:S01]  /*03f0*/  IMAD.X R15, R12, 0x1, R18, P0 ;  /* 0x000000010c0f7824 */ /* 0x000fe200000e0612 */
[----:B------:R-:W-:Y:S02]  /*0400*/  IADD3 R28, P0, R26, UR6, RZ ;  /* 0x000000061a1c7c10 */ /* 0x000fe4000ff1e0ff */
[----:B------:R-:W-:Y:S02]  /*0410*/  SHF.L.U64.HI R6, R3, 0x2, R6 ;  /* 0x0000000203067819 */ /* 0x000fe40000010206 */
[----:B------:R-:W-:Y:S02]  /*0420*/  IADD3 R22, P1, R25, UR6, RZ ;  /* 0x0000000619167c10 */ /* 0x000fe4000ff3e0ff */
[----:B------:R-:W-:-:S02]  /*0430*/  IADD3 R26, P2, R26, UR8, RZ ;  /* 0x000000081a1a7c10 */ /* 0x000fc4000ff5e0ff */
[C---:B------:R-:W-:Y:S01]  /*0440*/  SHF.L.U64.HI R15, R14.reuse, 0x2, R15 ;  /* 0x000000020e0f7819 */ /* 0x040fe2000001020f */
[----:B------:R-:W-:Y:S01]  /*0450*/  IMAD.SHL.U32 R14, R14, 0x4, RZ ;  /* 0x000000040e0e7824 */ /* 0x000fe200078e00ff */
[----:B------:R-:W-:Y:S02]  /*0460*/  IADD3.X R23, R6, UR7, RZ, P1, !PT ;  /* 0x0000000706177c10 */ /* 0x000fe40008ffe4ff */
[----:B------:R-:W-:Y:S02]  /*0470*/  IADD3.X R29, R0, UR7, RZ, P0, !PT ;  /* 0x00000007001d7c10 */ /* 0x000fe400087fe4ff */
[----:B------:R-:W-:Y:S01]  /*0480*/  IADD3.X R27, R0, UR9, RZ, P2, !PT ;  /* 0x00000009001b7c10 */ /* 0x000fe200097fe4ff */
[----:B------:R0:W2:Y:S01]  /*0490*/  LDG.E.EL R3, desc[UR4][R22.64] ;  /* 0x0000000416037981 */ /* 0x0000a2000c2e1900 */
[----:B-----5:R-:W-:Y:S02]  /*04a0*/  SHF.R.U32.HI R0, RZ, 0x1c, R9 ;  /* 0x0000001cff007819 */ /* 0x020fe40000011609 */
[----:B------:R-:W-:Y:S01]  /*04b0*/  IADD3 R20, P0, R14, UR6, RZ ;  /* 0x000000060e147c10 */ /* 0x000fe2000ff1e0ff */
[----:B------:R1:W3:Y:S03]  /*04c0*/  LDG.E.EL R7, desc[UR4][R28.64] ;  /* 0x000000041c077981 */ /* 0x0002e6000c2e1900 */
[----:B------:R-:W-:Y:S01]  /*04d0*/  IADD3.X R21, R15, UR7, RZ, P0, !PT ;  /* 0x000000070f157c10 */ /* 0x000fe200087fe4ff */
[----:B------:R4:W5:Y:S01]  /*04e0*/  LDG.E.EL R5, desc[UR4][R26.64] ;  /* 0x000000041a057981 */ /* 0x000962000c2e1900 */
[----:B0-----:R-:W-:-:S02]  /*04f0*/  LOP3.LUT R23, R0, 0x8, RZ, 0xc0, !PT ;  /* 0x0000000800177812 */ /* 0x001fc400078ec0ff */
[----:B------:R-:W-:Y:S01]  /*0500*/  IADD3 R14, P1, R14, UR8, RZ ;  /* 0x000000080e0e7c10 */ /* 0x000fe2000ff3e0ff */
[----:B------:R0:W2:Y:S01]  /*0510*/  LDG.E.EL R0, desc[UR4][R20.64] ;  /* 0x0000000414007981 */ /* 0x0000a2000c2e1900 */
[----:B-1----:R-:W-:Y:S02]  /*0520*/  SHF.R.U32.HI R28, RZ, 0x1c, R11 ;  /* 0x0000001cff1c7819 */ /* 0x002fe4000001160b */
[----:B------:R-:W-:Y:S02]  /*0530*/  IADD3 R23, P0, R8, R23, RZ ;  /* 0x0000001708177210 */ /* 0x000fe40007f1e0ff */
[----:B----4-:R-:W-:Y:S02]  /*0540*/  LOP3.LUT R27, R28, 0x8, RZ, 0xc0, !PT ;  /* 0x000000081c1b7812 */ /* 0x010fe400078ec0ff */
[----:B------:R-:W-:Y:S01]  /*0550*/  IADD3 R8, P2, R25, UR8, RZ ;  /* 0x0000000819087c10 */ /* 0x000fe2000ff5e0ff */
[----:B------:R-:W-:Y:S01]  /*0560*/  IMAD.X R25, RZ, RZ, R9, P0 ;  /* 0x000000ffff197224 */ /* 0x000fe200000e0609 */
[----:B------:R-:W-:-:S02]  /*0570*/  IADD3.X R15, R15, UR9, RZ, P1, !PT ;  /* 0x000000090f0f7c10 */ /* 0x000fc40008ffe4ff */
[----:B------:R-:W-:Y:S02]  /*0580*/  IADD3 R27, P0, R10, R27, RZ ;  /* 0x0000001b0a1b7210 */ /* 0x000fe40007f1e0ff */
[----:B------:R-:W-:Y:S02]  /*0590*/  IADD3 R26, P1, R23, R24, RZ ;  /* 0x00000018171a7210 */ /* 0x000fe40007f3e0ff */
[----:B------:R-:W-:Y:S01]  /*05a0*/  IADD3 R22, P3, R16, R23, RZ ;  /* 0x0000001710167210 */ /* 0x000fe20007f7e0ff */
[----:B------:R-:W-:Y:S01]  /*05b0*/  IMAD.X R11, RZ, RZ, R11, P0 ;  /* 0x000000ffff0b7224 */ /* 0x000fe200000e060b */
[----:B------:R-:W-:Y:S01]  /*05c0*/  IADD3.X R9, R6, UR9, RZ, P2, !PT ;  /* 0x0000000906097c10 */ /* 0x000fe200097fe4ff */
[----:B0-----:R-:W-:Y:S01]  /*05d0*/  IMAD.X R21, R25, 0x1, R12, P1 ;  /* 0x0000000119157824 */ /* 0x001fe200008e060c */
[----:B------:R-:W-:Y:S01]  /*05e0*/  IADD3 R24, P0, R27, R24, RZ ;  /* 0x000000181b187210 */ /* 0x000fe20007f1e0ff */
[C---:B------:R-:W-:Y:S01]  /*05f0*/  IMAD.SHL.U32 R20, R26.reuse, 0x4, RZ ;  /* 0x000000041a147824 */ /* 0x040fe200078e00ff */
[----:B------:R-:W-:Y:S01]  /*0600*/  IADD3 R19, P2, R16, R19, RZ ;  /* 0x0000001310137210 */ /* 0x000fe20007f5e0ff */
[----:B------:R0:W4:Y:S01]  /*0610*/  LDG.E.EL R6, desc[UR4][R14.64] ;  /* 0x000000040e067981 */ /* 0x000122000c2e1900 */
[----:B------:R-:W-:-:S02]  /*0620*/  SHF.L.U64.HI R21, R26, 0x2, R21 ;  /* 0x000000021a157819 */ /* 0x000fc40000010215 */
[----:B------:R-:W-:Y:S01]  /*0630*/  IADD3 R28, P1, R20, UR6, RZ ;  /* 0x00000006141c7c10 */ /* 0x000fe2000ff3e0ff */
[C---:B------:R-:W-:Y:S01]  /*0640*/  IMAD.X R18, R13.reuse, 0x1, R18, P2 ;  /* 0x000000010d127824 */ /* 0x040fe200010e0612 */
[----:B------:R-:W-:Y:S01]  /*0650*/  IADD3 R10, P4, R16, R27, RZ ;  /* 0x0000001b100a7210 */ /* 0x000fe20007f9e0ff */
[----:B------:R-:W2:Y:S01]  /*0660*/  LDG.E.EL R9, desc[UR4][R8.64] ;  /* 0x0000000408097981 */ /* 0x000ea2000c2e1900 */
[----:B0-----:R-:W-:Y:S02]  /*0670*/  IMAD.X R15, R13, 0x1, R25, P3 ;  /* 0x000000010d0f7824 */ /* 0x001fe400018e0619 */
[----:B------:R-:W-:Y:S01]  /*0680*/  IMAD.X R25, R11, 0x1, R12, P0 ;  /* 0x000000010b197824 */ /* 0x000fe200000e060c */
[----:B------:R-:W-:Y:S01]  /*0690*/  IADD3 R20, P0, R20, UR8, RZ ;  /* 0x0000000814147c10 */ /* 0x000fe2000ff1e0ff */
[----:B------:R-:W-:Y:S01]  /*06a0*/  IMAD.SHL.U32 R12, R19, 0x4, RZ ;  /* 0x00000004130c7824 */ /* 0x000fe200078e00ff */
[----:B------:R-:W-:Y:S01]  /*06b0*/  IADD3.X R29, R21, UR7, RZ, P1, !PT ;  /* 0x00000007151d7c10 */ /* 0x000fe20008ffe4ff */
[----:B------:R-:W-:Y:S01]  /*06c0*/  IMAD.X R11, R13, 0x1, R11, P4 ;  /* 0x000000010d0b7824 */ /* 0x000fe200020e060b */
[----:B------:R-:W-:Y:S01]  /*06d0*/  IADD3.X R21, R21, UR9, RZ, P0, !PT ;  /* 0x0000000915157c10 */ /* 0x000fe200087fe4ff */
[C---:B------:R-:W-:Y:S01]  /*06e0*/  IMAD.SHL.U32 R14, R22.reuse, 0x4, RZ ;  /* 0x00000004160e7824 */ /* 0x040fe200078e00ff */
[----:B------:R-:W-:Y:S01]  /*06f0*/  SHF.L.U64.HI R15, R22, 0x2, R15 ;  /* 0x00000002160f7819 */ /* 0x000fe2000001020f */
[----:B------:R0:W3:Y:S01]  /*0700*/  LDG.E.EL R8, desc[UR4][R28.64] ;  /* 0x000000041c087981 */ /* 0x0000e2000c2e1900 */
[C---:B------:R-:W-:Y:S01]  /*0710*/  SHF.L.U64.HI R16, R24.reuse, 0x2, R25 ;  /* 0x0000000218107819 */ /* 0x040fe20000010219 */
[----:B------:R-:W-:Y:S01]  /*0720*/  IMAD.SHL.U32 R24, R24, 0x4, RZ ;  /* 0x0000000418187824 */ /* 0x000fe200078e00ff */
[----:B------:R-:W-:Y:S01]  /*0730*/  SHF.L.U64.HI R13, R19, 0x2, R18 ;  /* 0x00000002130d7819 */ /* 0x000fe20000010212 */
[----:B------:R-:W5:Y:S01]  /*0740*/  LDG.E.EL R20, desc[UR4][R20.64] ;  /* 0x0000000414147981 */ /* 0x000f62000c2e1900 */
[----:B------:R-:W-:Y:S01]  /*0750*/  IADD3 R22, P0, R12, UR6, RZ ;  /* 0x000000060c167c10 */ /* 0x000fe2000ff1e0ff */
[----:B------:R-:W1:Y:S03]  /*0760*/  LDC.64 R18, c[0x0][0x240] ;  /* 0x00009000ff127b82 */ /* 0x000e660000000a00 */
[----:B------:R-:W-:-:S02]  /*0770*/  IADD3.X R23, R13, UR7, RZ, P0, !PT ;  /* 0x000000070d177c10 */ /* 0x000fc400087fe4ff */
[----:B0-----:R-:W-:Y:S02]  /*0780*/  IADD3 R28, P2, R12, UR8, RZ ;  /* 0x000000080c1c7c10 */ /* 0x001fe4000ff5e0ff */
[----:B------:R-:W-:Y:S01]  /*0790*/  IADD3 R12, P0, R24, UR6, RZ ;  /* 0x00000006180c7c10 */ /* 0x000fe2000ff1e0ff */
[----:B------:R-:W2:Y:S01]  /*07a0*/  LDG.E.EL R22, desc[UR4][R22.64] ;  /* 0x0000000416167981 */ /* 0x000ea2000c2e1900 */
[----:B------:R-:W-:Y:S02]  /*07b0*/  IADD3.X R29, R13, UR9, RZ, P2, !PT ;  /* 0x000000090d1d7c10 */ /* 0x000fe400097fe4ff */
[----:B------:R-:W-:Y:S02]  /*07c0*/  IADD3.X R13, R16, UR7, RZ, P0, !PT ;  /* 0x00000007100d7c10 */ /* 0x000fe400087fe4ff */
[----:B------:R-:W-:Y:S01]  /*07d0*/  SHF.L.U64.HI R11, R10, 0x2, R11 ;  /* 0x000000020a0b7819 */ /* 0x000fe2000001020b */
[----:B------:R-:W2:Y:S01]  /*07e0*/  LDG.E.EL R28, desc[UR4][R28.64] ;  /* 0x000000041c1c7981 */ /* 0x000ea2000c2e1900 */
[----:B------:R-:W-:-:S03]  /*07f0*/  IADD3 R24, P0, R24, UR8, RZ ;  /* 0x0000000818187c10 */ /* 0x000fc6000ff1e0ff */
[----:B------:R0:W2:Y:S01]  /*0800*/  LDG.E.EL R21, desc[UR4][R12.64] ;  /* 0x000000040c157981 */ /* 0x0000a2000c2e1900 */
[----:B------:R-:W-:Y:S01]  /*0810*/  IMAD.SHL.U32 R10, R10, 0x4, RZ ;  /* 0x000000040a0a7824 */ /* 0x000fe200078e00ff */
[----:B------:R-:W-:Y:S02]  /*0820*/  IADD3 R26, P1, R14, UR6, RZ ;  /* 0x000000060e1a7c10 */ /* 0x000fe4000ff3e0ff */
[----:B------:R-:W-:Y:S01]  /*0830*/  IADD3.X R25, R16, UR9, RZ, P0, !PT ;  /* 0x0000000910197c10 */ /* 0x000fe200087fe4ff */
[----:B0-----:R-:W0:Y:S01]  /*0840*/  LDC.64 R12, c[0x0][0x250] ;  /* 0x00009400ff0c7b82 */ /* 0x001e220000000a00 */
[----:B------:R-:W-:Y:S01]  /*0850*/  IADD3 R16, P0, R10, UR6, RZ ;  /* 0x000000060a107c10 */ /* 0x000fe2000ff1e0ff */
[----:B-1----:R-:W-:Y:S01]  /*0860*/  IMAD.WIDE R18, R17, 0x4, R18 ;  /* 0x0000000411127825 */ /* 0x002fe200078e0212 */
[----:B------:R-:W-:Y:S02]  /*0870*/  IADD3.X R27, R15, UR7, RZ, P1, !PT ;  /* 0x000000070f1b7c10 */ /* 0x000fe40008ffe4ff */
[----:B------:R-:W4:Y:S01]  /*0880*/  LDG.E.EL R25, desc[UR4][R24.64] ;  /* 0x0000000418197981 */ /* 0x000f22000c2e1900 */
[----:B------:R-:W-:-:S02]  /*0890*/  IADD3 R14, P1, R14, UR8, RZ ;  /* 0x000000080e0e7c10 */ /* 0x000fc4000ff3e0ff */
[----:B------:R-:W-:Y:S01]  /*08a0*/  IADD3 R10, P2, R10, UR8, RZ ;  /* 0x000000080a0a7c10 */ /* 0x000fe2000ff5e0ff */
[----:B------:R-:W4:Y:S01]  /*08b0*/  LDG.E.EL R26, desc[UR4][R26.64] ;  /* 0x000000041a1a7981 */ /* 0x000f22000c2e1900 */
[----:B------:R-:W-:Y:S02]  /*08c0*/  IADD3.X R17, R11, UR7, RZ, P0, !PT ;  /* 0x000000070b117c10 */ /* 0x000fe400087fe4ff */
[----:B------:R-:W-:Y:S01]  /*08d0*/  IADD3.X R15, R15, UR9, RZ, P1, !PT ;  /* 0x000000090f0f7c10 */ /* 0x000fe20008ffe4ff */
[----:B------:R-:W4:Y:S01]  /*08e0*/  LDG.E.EL.64 R18, desc[UR4][R18.64] ;  /* 0x0000000412127981 */ /* 0x000f22000c2e1b00 */
[----:B------:R-:W-:-:S03]  /*08f0*/  IADD3.X R11, R11, UR9, RZ, P2, !PT ;  /* 0x000000090b0b7c10 */ /* 0x000fc600097fe4ff */
[----:B------:R-:W4:Y:S04]  /*0900*/  LDG.E.EL R17, desc[UR4][R16.64] ;  /* 0x0000000410117981 */ /* 0x000f28000c2e1900 */
[----:B------:R-:W4:Y:S04]  /*0910*/  LDG.E.EL R14, desc[UR4][R14.64] ;  /* 0x000000040e0e7981 */ /* 0x000f28000c2e1900 */
[----:B------:R1:W4:Y:S01]  /*0920*/  LDG.E.EL R23, desc[UR4][R10.64] ;  /* 0x000000040a177981 */ /* 0x000322000c2e1900 */
[----:B0-----:R-:W-:-:S05]  /*0930*/  IMAD.WIDE R12, R4, 0x4, R12 ;  /* 0x00000004040c7825 */ /* 0x001fca00078e020c */
[----:B------:R0:W4:Y:S01]  /*0940*/  LDG.E.EL R4, desc[UR4][R12.64] ;  /* 0x000000040c047981 */ /* 0x000122000c2e1900 */
[----:B-1----:R-:W1:Y:S08]  /*0950*/  LDC.64 R10, c[0x0][0x210] ;  /* 0x00008400ff0a7b82 */ /* 0x002e700000000a00 */
[----:B0-----:R-:W0:Y:S01]  /*0960*/  LDC.64 R12, c[0x0][0x218] ;  /* 0x00008600ff0c7b82 */ /* 0x001e220000000a00 */
[----:B-1----:R-:W-:-:S04]  /*0970*/  IMAD.WIDE R10, R2, 0x4, R10 ;  /* 0x00000004020a7825 */ /* 0x002fc800078e020a */
[----:B0-----:R-:W-:-:S04]  /*0980*/  IMAD.WIDE R12, R2, 0x4, R12 ;  /* 0x00000004020c7825 */ /* 0x001fc800078e020c */
[----:B---3--:R-:W-:Y:S01]  /*0990*/  FADD R24, -R7, R8 ;  /* 0x0000000807187221 */ /* 0x008fe20000000100 */
[----:B-----5:R-:W-:Y:S01]  /*09a0*/  FADD R20, -R5, R20 ;  /* 0x0000001405147221 */ /* 0x020fe20000000100 */
[----:B--2---:R-:W-:Y:S01]  /*09b0*/  FADD R21, -R0, R21 ;  /* 0x0000001500157221 */ /* 0x004fe20000000100 */
[----:B----4-:R-:W-:Y:S01]  /*09c0*/  FADD R15, -R6, R25 ;  /* 0x00000019060f7221 */ /* 0x010fe20000000100 */
[----:B------:R-:W-:-:S04]  /*09d0*/  FADD R8, -R3, R26 ;  /* 0x0000001a03087221 */ /* 0x000fc80000000100 */
[----:B------:R-:W-:Y:S01]  /*09e0*/  FFMA R8, R18, R8, R3 ;  /* 0x0000000812087223 */ /* 0x000fe20000000003 */
[----:B------:R-:W-:Y:S01]  /*09f0*/  FADD R17, -R22, R17 ;  /* 0x0000001116117221 */ /* 0x000fe20000000100 */
[----:B------:R-:W-:Y:S01]  /*0a00*/  FFMA R7, R18, R24, R7 ;  /* 0x0000001812077223 */ /* 0x000fe20000000007 */
[----:B------:R-:W-:Y:S01]  /*0a10*/  FADD R14, -R9, R14 ;  /* 0x0000000e090e7221 */ /* 0x000fe20000000100 */
[C---:B------:R-:W-:Y:S01]  /*0a20*/  FFMA R3, R19.reuse, R21, R0 ;  /* 0x0000001513037223 */ /* 0x040fe20000000000 */
[----:B------:R-:W-:Y:S01]  /*0a30*/  FADD R23, -R28, R23 ;  /* 0x000000171c177221 */ /* 0x000fe20000000100 */
[C---:B------:R-:W-:Y:S01]  /*0a40*/  FFMA R22, R19.reuse, R17, R22 ;  /* 0x0000001113167223 */ /* 0x040fe20000000016 */
[C---:B------:R-:W-:Y:S01]  /*0a50*/  FFMA R5, R18.reuse, R20, R5 ;  /* 0x0000001412057223 */ /* 0x040fe20000000005 */
[C---:B------:R-:W-:Y:S01]  /*0a60*/  FFMA R15, R19.reuse, R15, R6 ;  /* 0x0000000f130f7223 */ /* 0x040fe20000000006 */
[----:B------:R-:W-:Y:S01]  /*0a70*/  FFMA R14, R18, R14, R9 ;  /* 0x0000000e120e7223 */ /* 0x000fe20000000009 */
[----:B------:R-:W-:Y:S01]  /*0a80*/  FFMA R28, R19, R23, R28 ;  /* 0x00000017131c7223 */ /* 0x000fe2000000001c */
[----:B------:R-:W-:Y:S01]  /*0a90*/  FADD R8, -R7, R8 ;  /* 0x0000000807087221 */ /* 0x000fe20000000100 */
[----:B------:R-:W-:Y:S01]  /*0aa0*/  FADD R22, -R3, R22 ;  /* 0x0000001603167221 */ /* 0x000fe20000000100 */
[----:B------:R-:W-:Y:S01]  /*0ab0*/  FADD R14, -R5, R14 ;  /* 0x0000000e050e7221 */ /* 0x000fe20000000100 */
[----:B------:R-:W-:Y:S01]  /*0ac0*/  FADD R28, -R15, R28 ;  /* 0x0000001c0f1c7221 */ /* 0x000fe20000000100 */
[C---:B------:R-:W-:Y:S01]  /*0ad0*/  FFMA R8, R4.reuse, R8, R7 ;  /* 0x0000000804087223 */ /* 0x040fe20000000007 */
[C---:B------:R-:W-:Y:S01]  /*0ae0*/  FFMA R9, R4.reuse, R22, R3 ;  /* 0x0000001604097223 */ /* 0x040fe20000000003 */
[C---:B------:R-:W-:Y:S01]  /*0af0*/  FFMA R14, R4.reuse, R14, R5 ;  /* 0x0000000e040e7223 */ /* 0x040fe20000000005 */
[----:B------:R-:W-:-:S03]  /*0b00*/  FFMA R15, R4, R28, R15 ;  /* 0x0000001c040f7223 */ /* 0x000fc6000000000f */
[----:B------:R-:W-:Y:S04]  /*0b10*/  STG.E.64 desc[UR4][R10.64], R8 ;  /* 0x000000080a007986 */ /* 0x000fe8000c101b04 */
[----:B------:R-:W-:Y:S01]  /*0b20*/  STG.E.64 desc[UR4][R12.64], R14 ;  /* 0x0000000e0c007986 */ /* 0x000fe2000c101b04 */
[----:B------:R-:W-:Y:S05]  /*0b30*/  EXIT ;  /* 0x000000000000794d */ /* 0x000fea0003800000 */
.L_x_0:
[----:B------:R-:W-:-:S00]  /*0b40*/  BRA `(.L_x_0) ;  /* 0xfffffffc00fc7947 */ /* 0x000fc0000383ffff */
[----:B------:R-:W-:-:S00]  /*0b50*/  NOP ;  /* 0x0000000000007918 */ /* 0x000fc00000000000 */
        /* <DEDUP_REMOVED lines=10> */
.L_x_1:


//--------------------- .nv.constant0.triton_poi_fused__unsafe_index_add_mul_sub_34 --------------------------
	.section	.nv.constant0.triton_poi_fused__unsafe_index_add_mul_sub_34,"a",@progbits
	.sectionflags	@""
	.align	4
.nv.constant0.triton_poi_fused__unsafe_index_add_mul_sub_34:
	.zero		612
